	.headerflags	@"EF_CUDA_TEXMODE_UNIFIED EF_CUDA_64BIT_ADDRESS EF_CUDA_ACCELERATORS EF_CUDA_SM90 EF_CUDA_VIRTUAL_SM(EF_CUDA_SM90)"
	.elftype	@"ET_EXEC"


//--------------------- .nv.info                  --------------------------
	.section	.nv.info,"",@"SHT_CUDA_INFO"
	.align	4


	//----- nvinfo : EIATTR_REGCOUNT
	.align		4
        /*0000*/ 	.byte	0x04, 0x2f
        /*0002*/ 	.short	(.L_1 - .L_0)
	.align		4
.L_0:
        /*0004*/ 	.word	index@(triton_poi_fused_mul_sigmoid_19)
        /*0008*/ 	.word	0x0000000c


	//----- nvinfo : EIATTR_MIN_STACK_SIZE
	.align		4
.L_1:
        /*000c*/ 	.byte	0x04, 0x12
        /*000e*/ 	.short	(.L_3 - .L_2)
	.align		4
.L_2:
        /*0010*/ 	.word	index@(triton_poi_fused_mul_sigmoid_19)
        /*0014*/ 	.word	0x00000000


	//----- nvinfo : EIATTR_FRAME_SIZE
	.align		4
.L_3:
        /*0018*/ 	.byte	0x04, 0x11
        /*001a*/ 	.short	(.L_5 - .L_4)
	.align		4
.L_4:
        /*001c*/ 	.word	index@(triton_poi_fused_mul_sigmoid_19)
        /*0020*/ 	.word	0x00000000


	//----- nvinfo : EIATTR_MIN_STACK_SIZE
	.align		4
.L_5:
        /*0024*/ 	.byte	0x04, 0x12
        /*0026*/ 	.short	(.L_7 - .L_6)
	.align		4
.L_6:
        /*0028*/ 	.word	index@(triton_poi_fused_mul_sigmoid_19)
        /*002c*/ 	.word	0x00000000
.L_7:


//--------------------- .nv.info.triton_poi_fused_mul_sigmoid_19 --------------------------
	.section	.nv.info.triton_poi_fused_mul_sigmoid_19,"",@"SHT_CUDA_INFO"
	.sectionflags	@""
	.align	4


	//----- nvinfo : EIATTR_CUDA_API_VERSION
	.align		4
        /*0000*/ 	.byte	0x04, 0x37
        /*0002*/ 	.short	(.L_9 - .L_8)
.L_8:
        /*0004*/ 	.word	0x0000007c


	//----- nvinfo : EIATTR_KPARAM_INFO
	.align		4
.L_9:
        /*0008*/ 	.byte	0x04, 0x17
        /*000a*/ 	.short	(.L_11 - .L_10)
.L_10:
        /*000c*/ 	.word	0x00000000
        /*0010*/ 	.short	0x0002
        /*0012*/ 	.short	0x0010
        /*0014*/ 	.byte	0x00, 0xf0, 0x11, 0x00


	//----- nvinfo : EIATTR_KPARAM_INFO
	.align		4
.L_11:
        /*0018*/ 	.byte	0x04, 0x17
        /*001a*/ 	.short	(.L_13 - .L_12)
.L_12:
        /*001c*/ 	.word	0x00000000
        /*0020*/ 	.short	0x0001
        /*0022*/ 	.short	0x0008
        /*0024*/ 	.byte	0x00, 0xf4, 0x21, 0x00


	//----- nvinfo : EIATTR_KPARAM_INFO
	.align		4
.L_13:
        /*0028*/ 	.byte	0x04, 0x17
        /*002a*/ 	.short	(.L_15 - .L_14)
.L_14:
        /*002c*/ 	.word	0x00000000
        /*0030*/ 	.short	0x0000
        /*0032*/ 	.short	0x0000
        /*0034*/ 	.byte	0x00, 0xf4, 0x21, 0x00


	//----- nvinfo : EIATTR_SPARSE_MMA_MASK
	.align		4
.L_15:
        /*0038*/ 	.byte	0x03, 0x50
        /*003a*/ 	.short	0x0000


	//----- nvinfo : EIATTR_MAXREG_COUNT
	.align		4
        /*003c*/ 	.byte	0x03, 0x1b
        /*003e*/ 	.short	0x00ff


	//----- nvinfo : EIATTR_EXIT_INSTR_OFFSETS
	.align		4
        /*0040*/ 	.byte	0x04, 0x1c
        /*0042*/ 	.short	(.L_17 - .L_16)


	//   ....[0]....
.L_16:
        /*0044*/ 	.word	0x000002e0


	//----- nvinfo : EIATTR_REQNTID
	.align		4
.L_17:
        /*0048*/ 	.byte	0x04, 0x10
        /*004a*/ 	.short	(.L_19 - .L_18)
.L_18:
        /*004c*/ 	.word	0x00000080
        /*0050*/ 	.word	0x00000001
        /*0054*/ 	.word	0x00000001


	//----- nvinfo : EIATTR_CBANK_PARAM_SIZE
	.align		4
.L_19:
        /*0058*/ 	.byte	0x03, 0x19
        /*005a*/ 	.short	0x0014


	//----- nvinfo : EIATTR_PARAM_CBANK
	.align		4
        /*005c*/ 	.byte	0x04, 0x0a
        /*005e*/ 	.short	(.L_21 - .L_20)
	.align		4
.L_20:
        /*0060*/ 	.word	index@(.nv.constant0.triton_poi_fused_mul_sigmoid_19)
        /*0064*/ 	.short	0x0210
        /*0066*/ 	.short	0x0014


	//----- nvinfo : EIATTR_SW_WAR
	.align		4
.L_21:
        /*0068*/ 	.byte	0x04, 0x36
        /*006a*/ 	.short	(.L_23 - .L_22)
.L_22:
        /*006c*/ 	.word	0x00000008
.L_23:


//--------------------- .nv.callgraph             --------------------------
	.section	.nv.callgraph,"",@"SHT_CUDA_CALLGRAPH"
	.align	4
	.sectionentsize	8
	.align		4
        /*0000*/ 	.word	0x00000000
	.align		4
        /*0004*/ 	.word	0xffffffff
	.align		4
        /*0008*/ 	.word	0x00000000
	.align		4
        /*000c*/ 	.word	0xfffffffe
	.align		4
        /*0010*/ 	.word	0x00000000
	.align		4
        /*0014*/ 	.word	0xfffffffd
	.align		4
        /*0018*/ 	.word	0x00000000
	.align		4
        /*001c*/ 	.word	0xfffffffc


//--------------------- .text.triton_poi_fused_mul_sigmoid_19 --------------------------
	.section	.text.triton_poi_fused_mul_sigmoid_19,"ax",@progbits
	.align	128
        .global         triton_poi_fused_mul_sigmoid_19
        .type           triton_poi_fused_mul_sigmoid_19,@function
        .size           triton_poi_fused_mul_sigmoid_19,(.L_x_1 - triton_poi_fused_mul_sigmoid_19)
        .other          triton_poi_fused_mul_sigmoid_19,@"STO_CUDA_ENTRY STV_DEFAULT"
triton_poi_fused_mul_sigmoid_19:
.text.triton_poi_fused_mul_sigmoid_19:
[----:B------:R-:W-:Y:S01]  /*0000*/  LDC R1, c[0x0][0x28] ;  /* 0x00000a00ff017b82 */ /* 0x000fe20000000800 */
[----:B------:R-:W1:Y:S07]  /*0010*/  S2R R0, SR_TID.X ;  /* 0x0000000000007919 */ /* 0x000e6e0000002100 */
[----:B------:R-:W2:Y:S01]  /*0020*/  LDC.64 R2, c[0x0][0x210] ;  /* 0x00008400ff027b82 */ /* 0x000ea20000000a00 */
[----:B------:R-:W-:Y:S01]  /*0030*/  ULDC.64 UR4, c[0x0][0x208] ;  /* 0x0000820000047ab9 */ /* 0x000fe20000000a00 */
[----:B------:R-:W3:Y:S06]  /*0040*/  S2R R7, SR_CTAID.X ;  /* 0x0000000000077919 */ /* 0x000eec0000002500 */
[----:B------:R-:W4:Y:S01]  /*0050*/  LDC.64 R4, c[0x0][0x218] ;  /* 0x00008600ff047b82 */ /* 0x000f220000000a00 */
[----:B-1----:R-:W-:-:S04]  /*0060*/  LOP3.LUT R0, R0, 0x7f, RZ, 0xc0, !PT ;  /* 0x0000007f00007812 */ /* 0x002fc800078ec0ff */
[----:B---3--:R-:W-:-:S05]  /*0070*/  LEA R7, R7, R0, 0x7 ;  /* 0x0000000007077211 */ /* 0x008fca00078e38ff */
[----:B------:R-:W-:-:S04]  /*0080*/  IMAD.HI R0, R7, 0x66666667, RZ ;  /* 0x6666666707007827 */ /* 0x000fc800078e02ff */
[----:B--2---:R-:W-:Y:S01]  /*0090*/  IMAD.WIDE R2, R7, 0x4, R2 ;  /* 0x0000000407027825 */ /* 0x004fe200078e0202 */
[----:B------:R-:W-:-:S04]  /*00a0*/  SHF.R.U32.HI R9, RZ, 0x1f, R0 ;  /* 0x0000001fff097819 */ /* 0x000fc80000011600 */
[CC--:B------:R-:W-:Y:S02]  /*00b0*/  LEA.HI.SX32 R6, R0.reuse, R9.reuse, 0x19 ;  /* 0x0000000900067211 */ /* 0x0c0fe400078fcaff */
[----:B------:R-:W-:Y:S02]  /*00c0*/  LEA.HI.SX32 R9, R0, R9, 0x15 ;  /* 0x0000000900097211 */ /* 0x000fe400078faaff */
[----:B------:R-:W2:Y:S01]  /*00d0*/  LDG.E R0, desc[UR4][R2.64] ;  /* 0x0000000402007981 */ /* 0x000ea2000c1e1900 */
[----:B------:R-:W-:-:S04]  /*00e0*/  IMAD R6, R6, -0x140, R7 ;  /* 0xfffffec006067824 */ /* 0x000fc800078e0207 */
[----:B------:R-:W-:-:S04]  /*00f0*/  IMAD R9, R9, 0x140, R6 ;  /* 0x0000014009097824 */ /* 0x000fc800078e0206 */
[----:B----4-:R-:W-:-:S06]  /*0100*/  IMAD.WIDE R4, R9, 0x4, R4 ;  /* 0x0000000409047825 */ /* 0x010fcc00078e0204 */
[----:B------:R-:W3:Y:S01]  /*0110*/  LDG.E.EL R4, desc[UR4][R4.64] ;  /* 0x0000000404047981 */ /* 0x000ee2000c2e1900 */
[----:B--2---:R-:W-:-:S04]  /*0120*/  FADD R6, RZ, -R0 ;  /* 0x80000000ff067221 */ /* 0x004fc80000000000 */
[----:B------:R-:W-:-:S05]  /*0130*/  FMUL R6, R6, 1.4426950216293334961 ;  /* 0x3fb8aa3b06067820 */ /* 0x000fca0000400000 */
[----:B------:R-:W-:Y:S01]  /*0140*/  FSETP.GEU.AND P0, PT, R6, -126, PT ;  /* 0xc2fc00000600780b */ /* 0x000fe20003f0e000 */
[----:B---3--:R-:W-:-:S04]  /*0150*/  FADD R7, RZ, -R4 ;  /* 0x80000004ff077221 */ /* 0x008fc80000000000 */
[----:B------:R-:W-:-:S05]  /*0160*/  FMUL R8, R7, 1.4426950216293334961 ;  /* 0x3fb8aa3b07087820 */ /* 0x000fca0000400000 */
[----:B------:R-:W-:-:S03]  /*0170*/  FSETP.GEU.AND P1, PT, R8, -126, PT ;  /* 0xc2fc00000800780b */ /* 0x000fc60003f2e000 */
[----:B------:R-:W-:-:S04]  /*0180*/  @!P0 FMUL R6, R6, 0.5 ;  /* 0x3f00000006068820 */ /* 0x000fc80000400000 */
[----:B------:R-:W1:Y:S06]  /*0190*/  MUFU.EX2 R7, R6 ;  /* 0x0000000600077308 */ /* 0x000e6c0000000800 */
[----:B------:R-:W-:-:S04]  /*01a0*/  @!P1 FMUL R8, R8, 0.5 ;  /* 0x3f00000008089820 */ /* 0x000fc80000400000 */
[----:B------:R-:W2:Y:S01]  /*01b0*/  MUFU.EX2 R9, R8 ;  /* 0x0000000800097308 */ /* 0x000ea20000000800 */
[----:B-1----:R-:W-:-:S04]  /*01c0*/  @!P0 FMUL R7, R7, R7 ;  /* 0x0000000707078220 */ /* 0x002fc80000400000 */
[----:B------:R-:W-:-:S05]  /*01d0*/  FADD R7, R7, 1 ;  /* 0x3f80000007077421 */ /* 0x000fca0000000000 */
[----:B------:R-:W-:Y:S01]  /*01e0*/  FSETP.GT.AND P0, PT, R7, 8.50705917302346158658e+37, PT ;  /* 0x7e8000000700780b */ /* 0x000fe20003f04000 */
[----:B--2---:R-:W-:-:S04]  /*01f0*/  @!P1 FMUL R9, R9, R9 ;  /* 0x0000000909099220 */ /* 0x004fc80000400000 */
[----:B------:R-:W-:-:S05]  /*0200*/  FADD R9, R9, 1 ;  /* 0x3f80000009097421 */ /* 0x000fca0000000000 */
[----:B------:R-:W-:-:S03]  /*0210*/  FSETP.GT.AND P1, PT, R9, 8.50705917302346158658e+37, PT ;  /* 0x7e8000000900780b */ /* 0x000fc60003f24000 */
[----:B------:R-:W-:Y:S01]  /*0220*/  @P0 FMUL R7, R7, 0.25 ;  /* 0x3e80000007070820 */ /* 0x000fe20000400000 */
[----:B------:R-:W-:-:S05]  /*0230*/  HFMA2.MMA R6, -RZ, RZ, 1.625, 0 ;  /* 0x3e800000ff067435 */ /* 0x000fca00000001ff */
[----:B------:R-:W1:Y:S04]  /*0240*/  MUFU.RCP R7, R7 ;  /* 0x0000000700077308 */ /* 0x000e680000001000 */
[----:B------:R-:W-:Y:S01]  /*0250*/  @P1 FMUL R9, R9, 0.25 ;  /* 0x3e80000009091820 */ /* 0x000fe20000400000 */
[----:B------:R-:W-:-:S05]  /*0260*/  FSEL R4, R6, 1, P0 ;  /* 0x3f80000006047808 */ /* 0x000fca0000000000 */
[----:B------:R-:W2:Y:S01]  /*0270*/  MUFU.RCP R9, R9 ;  /* 0x0000000900097308 */ /* 0x000ea20000001000 */
[----:B-1----:R-:W-:Y:S01]  /*0280*/  FMUL R5, R7, R4 ;  /* 0x0000000407057220 */ /* 0x002fe20000400000 */
[----:B------:R-:W-:-:S03]  /*0290*/  FSEL R4, R6, 1, P1 ;  /* 0x3f80000006047808 */ /* 0x000fc60000800000 */
[----:B------:R-:W-:Y:S02]  /*02a0*/  FMUL R5, R0, R5 ;  /* 0x0000000500057220 */ /* 0x000fe40000400000 */
[----:B--2---:R-:W-:-:S04]  /*02b0*/  FMUL R4, R9, R4 ;  /* 0x0000000409047220 */ /* 0x004fc80000400000 */
[----:B------:R-:W-:-:S05]  /*02c0*/  FMUL R5, R5, R4 ;  /* 0x0000000405057220 */ /* 0x000fca0000400000 */
[----:B------:R-:W-:Y:S01]  /*02d0*/  STG.E desc[UR4][R2.64], R5 ;  /* 0x0000000502007986 */ /* 0x000fe2000c101904 */
[----:B------:R-:W-:Y:S05]  /*02e0*/  EXIT ;  /* 0x000000000000794d */ /* 0x000fea0003800000 */
.L_x_0:
[----:B------:R-:W-:-:S00]  /*02f0*/  BRA `(.L_x_0) ;  /* 0xfffffffc00fc7947 */ /* 0x000fc0000383ffff */
[----:B------:R-:W-:-:S00]  /*0300*/  NOP ;  /* 0x0000000000007918 */ /* 0x000fc00000000000 */
[----:B------:R-:W-:-:S00]  /*0310*/  NOP ;  /* 0x0000000000007918 */ /* 0x000fc00000000000 */
[----:B------:R-:W-:-:S00]  /*0320*/  NOP ;  /* 0x0000000000007918 */ /* 0x000fc00000000000 */
[----:B------:R-:W-:-:S00]  /*0330*/  NOP ;  /* 0x0000000000007918 */ /* 0x000fc00000000000 */
[----:B------:R-:W-:-:S00]  /*0340*/  NOP ;  /* 0x0000000000007918 */ /* 0x000fc00000000000 */
[----:B------:R-:W-:-:S00]  /*0350*/  NOP ;  /* 0x0000000000007918 */ /* 0x000fc00000000000 */
[----:B------:R-:W-:-:S00]  /*0360*/  NOP ;  /* 0x0000000000007918 */ /* 0x000fc00000000000 */
[----:B------:R-:W-:-:S00]  /*0370*/  NOP ;  /* 0x0000000000007918 */ /* 0x000fc00000000000 */
.L_x_1:


//--------------------- .nv.constant0.triton_poi_fused_mul_sigmoid_19 --------------------------
	.section	.nv.constant0.triton_poi_fused_mul_sigmoid_19,"a",@progbits
	.sectionflags	@""
	.align	4
.nv.constant0.triton_poi_fused_mul_sigmoid_19:
	.zero		548
